	.headerflags	@"EF_CUDA_TEXMODE_UNIFIED EF_CUDA_64BIT_ADDRESS EF_CUDA_ACCELERATORS EF_CUDA_SM90 EF_CUDA_VIRTUAL_SM(EF_CUDA_SM90)"
	.elftype	@"ET_EXEC"


//--------------------- .nv.info                  --------------------------
	.section	.nv.info,"",@"SHT_CUDA_INFO"
	.align	4


	//----- nvinfo : EIATTR_REGCOUNT
	.align		4
        /*0000*/ 	.byte	0x04, 0x2f
        /*0002*/ 	.short	(.L_3 - .L_2)
	.align		4
.L_2:
        /*0004*/ 	.word	index@(triton_poi_fused__native_batch_norm_legit_no_training_add_relu_13)
        /*0008*/ 	.word	0x00000020


	//----- nvinfo : EIATTR_MIN_STACK_SIZE
	.align		4
.L_3:
        /*000c*/ 	.byte	0x04, 0x12
        /*000e*/ 	.short	(.L_5 - .L_4)
	.align		4
.L_4:
        /*0010*/ 	.word	index@(triton_poi_fused__native_batch_norm_legit_no_training_add_relu_13)
        /*0014*/ 	.word	0x00000000


	//----- nvinfo : EIATTR_FRAME_SIZE
	.align		4
.L_5:
        /*0018*/ 	.byte	0x04, 0x11
        /*001a*/ 	.short	(.L_7 - .L_6)
	.align		4
.L_6:
        /*001c*/ 	.word	index@(triton_poi_fused__native_batch_norm_legit_no_training_add_relu_13)
        /*0020*/ 	.word	0x00000000


	//----- nvinfo : EIATTR_MIN_STACK_SIZE
	.align		4
.L_7:
        /*0024*/ 	.byte	0x04, 0x12
        /*0026*/ 	.short	(.L_9 - .L_8)
	.align		4
.L_8:
        /*0028*/ 	.word	index@(triton_poi_fused__native_batch_norm_legit_no_training_add_relu_13)
        /*002c*/ 	.word	0x00000000
.L_9:


//--------------------- .nv.info.triton_poi_fused__native_batch_norm_legit_no_training_add_relu_13 --------------------------
	.section	.nv.info.triton_poi_fused__native_batch_norm_legit_no_training_add_relu_13,"",@"SHT_CUDA_INFO"
	.sectionflags	@""
	.align	4


	//----- nvinfo : EIATTR_CUDA_API_VERSION
	.align		4
        /*0000*/ 	.byte	0x04, 0x37
        /*0002*/ 	.short	(.L_11 - .L_10)
.L_10:
        /*0004*/ 	.word	0x0000007c


	//----- nvinfo : EIATTR_KPARAM_INFO
	.align		4
.L_11:
        /*0008*/ 	.byte	0x04, 0x17
        /*000a*/ 	.short	(.L_13 - .L_12)
.L_12:
        /*000c*/ 	.word	0x00000000
        /*0010*/ 	.short	0x0004
        /*0012*/ 	.short	0x0020
        /*0014*/ 	.byte	0x00, 0xf0, 0x11, 0x00


	//----- nvinfo : EIATTR_KPARAM_INFO
	.align		4
.L_13:
        /*0018*/ 	.byte	0x04, 0x17
        /*001a*/ 	.short	(.L_15 - .L_14)
.L_14:
        /*001c*/ 	.word	0x00000000
        /*0020*/ 	.short	0x0003
        /*0022*/ 	.short	0x0018
        /*0024*/ 	.byte	0x00, 0xf4, 0x21, 0x00


	//----- nvinfo : EIATTR_KPARAM_INFO
	.align		4
.L_15:
        /*0028*/ 	.byte	0x04, 0x17
        /*002a*/ 	.short	(.L_17 - .L_16)
.L_16:
        /*002c*/ 	.word	0x00000000
        /*0030*/ 	.short	0x0002
        /*0032*/ 	.short	0x0010
        /*0034*/ 	.byte	0x00, 0xf4, 0x21, 0x00


	//----- nvinfo : EIATTR_KPARAM_INFO
	.align		4
.L_17:
        /*0038*/ 	.byte	0x04, 0x17
        /*003a*/ 	.short	(.L_19 - .L_18)
.L_18:
        /*003c*/ 	.word	0x00000000
        /*0040*/ 	.short	0x0001
        /*0042*/ 	.short	0x0008
        /*0044*/ 	.byte	0x00, 0xf4, 0x21, 0x00


	//----- nvinfo : EIATTR_KPARAM_INFO
	.align		4
.L_19:
        /*0048*/ 	.byte	0x04, 0x17
        /*004a*/ 	.short	(.L_21 - .L_20)
.L_20:
        /*004c*/ 	.word	0x00000000
        /*0050*/ 	.short	0x0000
        /*0052*/ 	.short	0x0000
        /*0054*/ 	.byte	0x00, 0xf4, 0x21, 0x00


	//----- nvinfo : EIATTR_SPARSE_MMA_MASK
	.align		4
.L_21:
        /*0058*/ 	.byte	0x03, 0x50
        /*005a*/ 	.short	0x0000


	//----- nvinfo : EIATTR_MAXREG_COUNT
	.align		4
        /*005c*/ 	.byte	0x03, 0x1b
        /*005e*/ 	.short	0x00ff


	//----- nvinfo : EIATTR_EXIT_INSTR_OFFSETS
	.align		4
        /*0060*/ 	.byte	0x04, 0x1c
        /*0062*/ 	.short	(.L_23 - .L_22)


	//   ....[0]....
.L_22:
        /*0064*/ 	.word	0x000009d0


	//----- nvinfo : EIATTR_REQNTID
	.align		4
.L_23:
        /*0068*/ 	.byte	0x04, 0x10
        /*006a*/ 	.short	(.L_25 - .L_24)
.L_24:
        /*006c*/ 	.word	0x00000080
        /*0070*/ 	.word	0x00000001
        /*0074*/ 	.word	0x00000001


	//----- nvinfo : EIATTR_CBANK_PARAM_SIZE
	.align		4
.L_25:
        /*0078*/ 	.byte	0x03, 0x19
        /*007a*/ 	.short	0x0024


	//----- nvinfo : EIATTR_PARAM_CBANK
	.align		4
        /*007c*/ 	.byte	0x04, 0x0a
        /*007e*/ 	.short	(.L_27 - .L_26)
	.align		4
.L_26:
        /*0080*/ 	.word	index@(.nv.constant0.triton_poi_fused__native_batch_norm_legit_no_training_add_relu_13)
        /*0084*/ 	.short	0x0210
        /*0086*/ 	.short	0x0024


	//----- nvinfo : EIATTR_SW_WAR
	.align		4
.L_27:
        /*0088*/ 	.byte	0x04, 0x36
        /*008a*/ 	.short	(.L_29 - .L_28)
.L_28:
        /*008c*/ 	.word	0x00000008
.L_29:


//--------------------- .nv.callgraph             --------------------------
	.section	.nv.callgraph,"",@"SHT_CUDA_CALLGRAPH"
	.align	4
	.sectionentsize	8
	.align		4
        /*0000*/ 	.word	0x00000000
	.align		4
        /*0004*/ 	.word	0xffffffff
	.align		4
        /*0008*/ 	.word	0x00000000
	.align		4
        /*000c*/ 	.word	0xfffffffe
	.align		4
        /*0010*/ 	.word	0x00000000
	.align		4
        /*0014*/ 	.word	0xfffffffd
	.align		4
        /*0018*/ 	.word	0x00000000
	.align		4
        /*001c*/ 	.word	0xfffffffc


//--------------------- .nv.constant4             --------------------------
	.section	.nv.constant4,"a",@progbits
	.align	8
	.align		8
.nv.constant4:
        /*0000*/ 	.dword	_$_str
	.align		8
        /*0008*/ 	.dword	_$_str_$_2


//--------------------- .text.triton_poi_fused__native_batch_norm_legit_no_training_add_relu_13 --------------------------
	.section	.text.triton_poi_fused__native_batch_norm_legit_no_training_add_relu_13,"ax",@progbits
	.align	128
        .global         triton_poi_fused__native_batch_norm_legit_no_training_add_relu_13
        .type           triton_poi_fused__native_batch_norm_legit_no_training_add_relu_13,@function
        .size           triton_poi_fused__native_batch_norm_legit_no_training_add_relu_13,(.L_x_1 - triton_poi_fused__native_batch_norm_legit_no_training_add_relu_13)
        .other          triton_poi_fused__native_batch_norm_legit_no_training_add_relu_13,@"STO_CUDA_ENTRY STV_DEFAULT"
triton_poi_fused__native_batch_norm_legit_no_training_add_relu_13:
.text.triton_poi_fused__native_batch_norm_legit_no_training_add_relu_13:
[----:B------:R-:W-:Y:S01]  /*0000*/  LDC R1, c[0x0][0x28] ;  /* 0x00000a00ff017b82 */ /* 0x000fe20000000800 */
[----:B------:R-:W1:Y:S07]  /*0010*/  S2R R0, SR_TID.X ;  /* 0x0000000000007919 */ /* 0x000e6e0000002100 */
[----:B------:R-:W2:Y:S01]  /*0020*/  LDC.64 R28, c[0x0][0x210] ;  /* 0x00008400ff1c7b82 */ /* 0x000ea20000000a00 */
[----:B------:R-:W-:Y:S01]  /*0030*/  ULDC.64 UR4, c[0x0][0x208] ;  /* 0x0000820000047ab9 */ /* 0x000fe20000000a00 */
[----:B------:R-:W3:Y:S06]  /*0040*/  S2R R3, SR_CTAID.X ;  /* 0x0000000000037919 */ /* 0x000eec0000002500 */
[----:B------:R-:W4:Y:S08]  /*0050*/  LDC.64 R6, c[0x0][0x218] ;  /* 0x00008600ff067b82 */ /* 0x000f300000000a00 */
[----:B------:R-:W5:Y:S01]  /*0060*/  LDC.64 R24, c[0x0][0x228] ;  /* 0x00008a00ff187b82 */ /* 0x000f620000000a00 */
[----:B-1----:R-:W-:-:S04]  /*0070*/  SHF.L.U32 R0, R0, 0x2, RZ ;  /* 0x0000000200007819 */ /* 0x002fc800000006ff */
[----:B------:R-:W-:-:S04]  /*0080*/  LOP3.LUT R0, R0, 0x1fc, RZ, 0xc0, !PT ;  /* 0x000001fc00007812 */ /* 0x000fc800078ec0ff */
[----:B---3--:R-:W-:-:S05]  /*0090*/  LEA R26, R3, R0, 0xa ;  /* 0x00000000031a7211 */ /* 0x008fca00078e50ff */
[----:B--2---:R-:W-:-:S04]  /*00a0*/  IMAD.WIDE R28, R26, 0x4, R28 ;  /* 0x000000041a1c7825 */ /* 0x004fc800078e021c */
[C---:B----4-:R-:W-:Y:S01]  /*00b0*/  IMAD.WIDE R6, R26.reuse, 0x4, R6 ;  /* 0x000000041a067825 */ /* 0x050fe200078e0206 */
[----:B------:R-:W2:Y:S04]  /*00c0*/  LDG.E.128 R20, desc[UR4][R28.64] ;  /* 0x000000041c147981 */ /* 0x000ea8000c1e1d00 */
[----:B------:R-:W2:Y:S04]  /*00d0*/  LDG.E.128 R16, desc[UR4][R6.64] ;  /* 0x0000000406107981 */ /* 0x000ea8000c1e1d00 */
[----:B------:R-:W3:Y:S04]  /*00e0*/  LDG.E.128 R8, desc[UR4][R28.64+0x800] ;  /* 0x000800041c087981 */ /* 0x000ee8000c1e1d00 */
[----:B------:R-:W3:Y:S01]  /*00f0*/  LDG.E.128 R12, desc[UR4][R6.64+0x800] ;  /* 0x00080004060c7981 */ /* 0x000ee2000c1e1d00 */
[----:B------:R-:W-:Y:S01]  /*0100*/  IMAD.HI R0, R26, 0x2aaaaaab, RZ ;  /* 0x2aaaaaab1a007827 */ /* 0x000fe200078e02ff */
[----:B------:R-:W-:-:S04]  /*0110*/  IADD3 R2, R26, 0x200, RZ ;  /* 0x000002001a027810 */ /* 0x000fc80007ffe0ff */
[----:B------:R-:W-:-:S04]  /*0120*/  SHF.R.U32.HI R3, RZ, 0x1f, R0 ;  /* 0x0000001fff037819 */ /* 0x000fc80000011600 */
[----:B------:R-:W-:Y:S01]  /*0130*/  LEA.HI R3, R0, R3, RZ, 0x1b ;  /* 0x0000000300037211 */ /* 0x000fe200078fd8ff */
[----:B------:R-:W-:-:S04]  /*0140*/  IMAD.HI R0, R2, 0x2aaaaaab, RZ ;  /* 0x2aaaaaab02007827 */ /* 0x000fc800078e02ff */
[----:B------:R-:W-:Y:S01]  /*0150*/  IMAD R26, R3, -0xc0, R26 ;  /* 0xffffff40031a7824 */ /* 0x000fe200078e021a */
[----:B------:R-:W-:-:S03]  /*0160*/  SHF.R.U32.HI R3, RZ, 0x1f, R0 ;  /* 0x0000001fff037819 */ /* 0x000fc60000011600 */
[----:B-----5:R-:W-:Y:S01]  /*0170*/  IMAD.WIDE R4, R26, 0x4, R24 ;  /* 0x000000041a047825 */ /* 0x020fe200078e0218 */
[----:B------:R-:W-:-:S05]  /*0180*/  LEA.HI R3, R0, R3, RZ, 0x1b ;  /* 0x0000000300037211 */ /* 0x000fca00078fd8ff */
[----:B------:R-:W4:Y:S01]  /*0190*/  LDG.E.EL.128 R4, desc[UR4][R4.64] ;  /* 0x0000000404047981 */ /* 0x000f22000c2e1d00 */
[----:B------:R-:W-:Y:S02]  /*01a0*/  IMAD R2, R3, -0xc0, R2 ;  /* 0xffffff4003027824 */ /* 0x000fe400078e0202 */
[----:B--2---:R-:W-:Y:S01]  /*01b0*/  FADD R3, R20, R16 ;  /* 0x0000001014037221 */ /* 0x004fe20000000000 */
[----:B------:R-:W-:Y:S02]  /*01c0*/  FADD R0, R21, R17 ;  /* 0x0000001115007221 */ /* 0x000fe40000000000 */
[----:B------:R-:W1:Y:S01]  /*01d0*/  LDC.64 R20, c[0x0][0x220] ;  /* 0x00008800ff147b82 */ /* 0x000e620000000a00 */
[----:B------:R-:W-:-:S04]  /*01e0*/  IMAD.WIDE R16, R2, 0x4, R24 ;  /* 0x0000000402107825 */ /* 0x000fc800078e0218 */
[----:B------:R-:W-:Y:S01]  /*01f0*/  FADD R25, R22, R18 ;  /* 0x0000001216197221 */ /* 0x000fe20000000000 */
[----:B------:R-:W-:Y:S02]  /*0200*/  FADD R24, R23, R19 ;  /* 0x0000001317187221 */ /* 0x000fe40000000000 */
[----:B------:R-:W2:Y:S01]  /*0210*/  LDG.E.EL.128 R16, desc[UR4][R16.64] ;  /* 0x0000000410107981 */ /* 0x000ea2000c2e1d00 */
[----:B---3--:R-:W-:Y:S01]  /*0220*/  FADD R27, R8, R12 ;  /* 0x0000000c081b7221 */ /* 0x008fe20000000000 */
[----:B------:R-:W-:Y:S01]  /*0230*/  FADD R12, R9, R13 ;  /* 0x0000000d090c7221 */ /* 0x000fe20000000000 */
[----:B------:R-:W-:Y:S01]  /*0240*/  FADD R13, R10, R14 ;  /* 0x0000000e0a0d7221 */ /* 0x000fe20000000000 */
[----:B-1----:R-:W-:-:S04]  /*0250*/  IMAD.WIDE R8, R2, 0x4, R20 ;  /* 0x0000000402087825 */ /* 0x002fc800078e0214 */
[----:B------:R-:W-:Y:S01]  /*0260*/  FADD R2, R11, R15 ;  /* 0x0000000f0b027221 */ /* 0x000fe20000000000 */
[----:B------:R-:W-:Y:S01]  /*0270*/  IMAD.WIDE R22, R26, 0x4, R20 ;  /* 0x000000041a167825 */ /* 0x000fe200078e0214 */
[----:B------:R-:W3:Y:S05]  /*0280*/  LDG.E.EL.128 R8, desc[UR4][R8.64] ;  /* 0x0000000408087981 */ /* 0x000eea000c2e1d00 */
[----:B------:R-:W5:Y:S01]  /*0290*/  LDG.E.EL.128 R20, desc[UR4][R22.64] ;  /* 0x0000000416147981 */ /* 0x000f62000c2e1d00 */
[----:B----4-:R-:W-:Y:S01]  /*02a0*/  FADD R4, R4, 9.9999997473787516356e-06 ;  /* 0x3727c5ac04047421 */ /* 0x010fe20000000000 */
[----:B------:R-:W-:Y:S01]  /*02b0*/  FADD R5, R5, 9.9999997473787516356e-06 ;  /* 0x3727c5ac05057421 */ /* 0x000fe20000000000 */
[----:B------:R-:W-:-:S04]  /*02c0*/  FADD R6, R6, 9.9999997473787516356e-06 ;  /* 0x3727c5ac06067421 */ /* 0x000fc80000000000 */
[----:B------:R-:W1:Y:S01]  /*02d0*/  MUFU.SQRT R4, R4 ;  /* 0x0000000400047308 */ /* 0x000e620000002000 */
[----:B------:R-:W-:-:S07]  /*02e0*/  FADD R7, R7, 9.9999997473787516356e-06 ;  /* 0x3727c5ac07077421 */ /* 0x000fce0000000000 */
[----:B------:R-:W4:Y:S08]  /*02f0*/  MUFU.SQRT R5, R5 ;  /* 0x0000000500057308 */ /* 0x000f300000002000 */
[----:B------:R-:W4:Y:S01]  /*0300*/  MUFU.SQRT R6, R6 ;  /* 0x0000000600067308 */ /* 0x000f220000002000 */
[----:B-1----:R-:W-:-:S07]  /*0310*/  FSETP.GT.AND P2, PT, R4, 8.50705917302346158658e+37, PT ;  /* 0x7e8000000400780b */ /* 0x002fce0003f44000 */
[----:B------:R-:W1:Y:S01]  /*0320*/  MUFU.SQRT R7, R7 ;  /* 0x0000000700077308 */ /* 0x000e620000002000 */
[C---:B----4-:R-:W-:Y:S02]  /*0330*/  FSETP.GT.AND P3, PT, R5.reuse, 8.50705917302346158658e+37, PT ;  /* 0x7e8000000500780b */ /* 0x050fe40003f64000 */
[----:B------:R-:W-:Y:S02]  /*0340*/  FSETP.GEU.AND P5, PT, R5, 1.175494350822287508e-38, PT ;  /* 0x008000000500780b */ /* 0x000fe40003fae000 */
[----:B------:R-:W-:Y:S02]  /*0350*/  FSETP.GEU.AND P4, PT, R4, 1.175494350822287508e-38, PT ;  /* 0x008000000400780b */ /* 0x000fe40003f8e000 */
[----:B0-----:R-:W-:Y:S01]  /*0360*/  FSETP.GT.AND P6, PT, R6, 8.50705917302346158658e+37, PT ;  /* 0x7e8000000600780b */ /* 0x001fe20003fc4000 */
[----:B------:R-:W-:Y:S01]  /*0370*/  @P2 FMUL R4, R4, 0.25 ;  /* 0x3e80000004042820 */ /* 0x000fe20000400000 */
[----:B------:R-:W-:Y:S02]  /*0380*/  FSETP.GEU.AND P0, PT, R6, 1.175494350822287508e-38, PT ;  /* 0x008000000600780b */ /* 0x000fe40003f0e000 */
[----:B-1----:R-:W-:-:S03]  /*0390*/  FSETP.GT.AND P1, PT, R7, 8.50705917302346158658e+37, PT ;  /* 0x7e8000000700780b */ /* 0x002fc60003f24000 */
[----:B------:R-:W-:-:S04]  /*03a0*/  @P3 FMUL R5, R5, 0.25 ;  /* 0x3e80000005053820 */ /* 0x000fc80000400000 */
[----:B------:R-:W-:Y:S02]  /*03b0*/  @!P5 FMUL R5, R5, 16777216 ;  /* 0x4b8000000505d820 */ /* 0x000fe40000400000 */
[----:B------:R-:W-:Y:S01]  /*03c0*/  @P6 FMUL R6, R6, 0.25 ;  /* 0x3e80000006066820 */ /* 0x000fe20000400000 */
[----:B------:R-:W-:-:S03]  /*03d0*/  @!P4 FMUL R4, R4, 16777216 ;  /* 0x4b8000000404c820 */ /* 0x000fc60000400000 */
[----:B------:R-:W-:-:S03]  /*03e0*/  @!P0 FMUL R6, R6, 16777216 ;  /* 0x4b80000006068820 */ /* 0x000fc60000400000 */
[----:B------:R-:W-:Y:S08]  /*03f0*/  MUFU.RCP R4, R4 ;  /* 0x0000000400047308 */ /* 0x000ff00000001000 */
[----:B------:R-:W-:Y:S01]  /*0400*/  MUFU.RCP R6, R6 ;  /* 0x0000000600067308 */ /* 0x000fe20000001000 */
[----:B--2---:R-:W-:Y:S01]  /*0410*/  FADD R14, R16, 9.9999997473787516356e-06 ;  /* 0x3727c5ac100e7421 */ /* 0x004fe20000000000 */
[----:B------:R-:W-:-:S06]  /*0420*/  FADD R18, R18, 9.9999997473787516356e-06 ;  /* 0x3727c5ac12127421 */ /* 0x000fcc0000000000 */
[----:B------:R0:W-:Y:S01]  /*0430*/  MUFU.SQRT R16, R18 ;  /* 0x0000001200107308 */ /* 0x0001e20000002000 */
[----:B------:R-:W-:Y:S01]  /*0440*/  FADD R15, R17, 9.9999997473787516356e-06 ;  /* 0x3727c5ac110f7421 */ /* 0x000fe20000000000 */
[----:B------:R-:W-:-:S06]  /*0450*/  FADD R19, R19, 9.9999997473787516356e-06 ;  /* 0x3727c5ac13137421 */ /* 0x000fcc0000000000 */
[----:B------:R-:W1:Y:S01]  /*0460*/  MUFU.SQRT R14, R14 ;  /* 0x0000000e000e7308 */ /* 0x000e620000002000 */
[----:B0-----:R-:W-:-:S07]  /*0470*/  HFMA2.MMA R18, -RZ, RZ, 1.625, 0 ;  /* 0x3e800000ff127435 */ /* 0x001fce00000001ff */
[----:B------:R-:W0:Y:S01]  /*0480*/  MUFU.SQRT R15, R15 ;  /* 0x0000000f000f7308 */ /* 0x000e220000002000 */
[----:B---3--:R-:W-:Y:S02]  /*0490*/  FADD R2, -R11, R2 ;  /* 0x000000020b027221 */ /* 0x008fe40000000100 */
[----:B------:R-:W-:Y:S02]  /*04a0*/  FSEL R11, R18, 1, P2 ;  /* 0x3f800000120b7808 */ /* 0x000fe40001000000 */
[----:B------:R-:W-:-:S03]  /*04b0*/  FSETP.GEU.AND P2, PT, R7, 1.175494350822287508e-38, PT ;  /* 0x008000000700780b */ /* 0x000fc60003f4e000 */
[----:B------:R2:W3:Y:S01]  /*04c0*/  MUFU.SQRT R17, R19 ;  /* 0x0000001300117308 */ /* 0x0004e20000002000 */
[----:B-----5:R-:W-:Y:S01]  /*04d0*/  FADD R3, -R20, R3 ;  /* 0x0000000314037221 */ /* 0x020fe20000000100 */
[----:B------:R-:W-:Y:S01]  /*04e0*/  FADD R10, -R10, R13 ;  /* 0x0000000d0a0a7221 */ /* 0x000fe20000000100 */
[C---:B------:R-:W-:Y:S02]  /*04f0*/  FSEL R13, R18.reuse, 1, P6 ;  /* 0x3f800000120d7808 */ /* 0x040fe40003000000 */
[----:B--2---:R-:W-:Y:S02]  /*0500*/  FSEL R19, R18, 1, P3 ;  /* 0x3f80000012137808 */ /* 0x004fe40001800000 */
[----:B-1----:R-:W-:Y:S01]  /*0510*/  FSETP.GT.AND P3, PT, R14, 8.50705917302346158658e+37, PT ;  /* 0x7e8000000e00780b */ /* 0x002fe20003f64000 */
[----:B------:R1:W-:Y:S01]  /*0520*/  MUFU.RCP R20, R5 ;  /* 0x0000000500147308 */ /* 0x0003e20000001000 */
[----:B------:R-:W-:Y:S01]  /*0530*/  @P1 FMUL R7, R7, 0.25 ;  /* 0x3e80000007071820 */ /* 0x000fe20000400000 */
[----:B------:R-:W-:Y:S01]  /*0540*/  @!P5 FMUL R19, R19, 16777216 ;  /* 0x4b8000001313d820 */ /* 0x000fe20000400000 */
[----:B------:R-:W-:Y:S01]  /*0550*/  @!P0 FMUL R13, R13, 16777216 ;  /* 0x4b8000000d0d8820 */ /* 0x000fe20000400000 */
[----:B-1----:R-:W-:Y:S01]  /*0560*/  FSEL R5, R18, 1, P1 ;  /* 0x3f80000012057808 */ /* 0x002fe20000800000 */
[----:B------:R-:W-:Y:S01]  /*0570*/  @!P2 FMUL R7, R7, 16777216 ;  /* 0x4b8000000707a820 */ /* 0x000fe20000400000 */
[----:B0-----:R-:W-:Y:S01]  /*0580*/  FSETP.GT.AND P5, PT, R15, 8.50705917302346158658e+37, PT ;  /* 0x7e8000000f00780b */ /* 0x001fe20003fa4000 */
[----:B------:R-:W-:Y:S01]  /*0590*/  @!P4 FMUL R11, R11, 16777216 ;  /* 0x4b8000000b0bc820 */ /* 0x000fe20000400000 */
[----:B------:R-:W-:Y:S01]  /*05a0*/  FSETP.GT.AND P0, PT, R16, 8.50705917302346158658e+37, PT ;  /* 0x7e8000001000780b */ /* 0x000fe20003f04000 */
[----:B------:R-:W-:Y:S01]  /*05b0*/  @!P2 FMUL R5, R5, 16777216 ;  /* 0x4b8000000505a820 */ /* 0x000fe20000400000 */
[----:B---3--:R-:W-:Y:S01]  /*05c0*/  FSETP.GT.AND P2, PT, R17, 8.50705917302346158658e+37, PT ;  /* 0x7e8000001100780b */ /* 0x008fe20003f44000 */
[----:B------:R-:W-:Y:S01]  /*05d0*/  FADD R0, -R21, R0 ;  /* 0x0000000015007221 */ /* 0x000fe20000000100 */
[C---:B------:R-:W-:Y:S01]  /*05e0*/  FSETP.GEU.AND P4, PT, R14.reuse, 1.175494350822287508e-38, PT ;  /* 0x008000000e00780b */ /* 0x040fe20003f8e000 */
[----:B------:R-:W-:Y:S01]  /*05f0*/  @P3 FMUL R14, R14, 0.25 ;  /* 0x3e8000000e0e3820 */ /* 0x000fe20000400000 */
[----:B------:R-:W-:-:S02]  /*0600*/  FSEL R21, R18, 1, P3 ;  /* 0x3f80000012157808 */ /* 0x000fc40001800000 */
[----:B------:R-:W-:Y:S02]  /*0610*/  FSETP.GEU.AND P6, PT, R15, 1.175494350822287508e-38, PT ;  /* 0x008000000f00780b */ /* 0x000fe40003fce000 */
[C---:B------:R-:W-:Y:S02]  /*0620*/  FSETP.GEU.AND P1, PT, R16.reuse, 1.175494350822287508e-38, PT ;  /* 0x008000001000780b */ /* 0x040fe40003f2e000 */
[----:B------:R-:W-:Y:S01]  /*0630*/  FSETP.GEU.AND P3, PT, R17, 1.175494350822287508e-38, PT ;  /* 0x008000001100780b */ /* 0x000fe20003f6e000 */
[----:B------:R-:W-:Y:S01]  /*0640*/  FADD R23, -R23, R24 ;  /* 0x0000001817177221 */ /* 0x000fe20000000100 */
[----:B------:R-:W-:Y:S01]  /*0650*/  @P5 FMUL R15, R15, 0.25 ;  /* 0x3e8000000f0f5820 */ /* 0x000fe20000400000 */
[----:B------:R-:W0:Y:S01]  /*0660*/  MUFU.RCP R24, R7 ;  /* 0x0000000700187308 */ /* 0x000e220000001000 */
[----:B------:R-:W-:Y:S01]  /*0670*/  @P0 FMUL R16, R16, 0.25 ;  /* 0x3e80000010100820 */ /* 0x000fe20000400000 */
[----:B------:R-:W-:Y:S01]  /*0680*/  @P2 FMUL R17, R17, 0.25 ;  /* 0x3e80000011112820 */ /* 0x000fe20000400000 */
[----:B------:R-:W-:-:S03]  /*0690*/  @!P4 FMUL R14, R14, 16777216 ;  /* 0x4b8000000e0ec820 */ /* 0x000fc60000400000 */
[----:B------:R-:W-:Y:S02]  /*06a0*/  @!P6 FMUL R15, R15, 16777216 ;  /* 0x4b8000000f0fe820 */ /* 0x000fe40000400000 */
[----:B------:R-:W-:Y:S02]  /*06b0*/  @!P1 FMUL R16, R16, 16777216 ;  /* 0x4b80000010109820 */ /* 0x000fe40000400000 */
[----:B------:R-:W-:Y:S01]  /*06c0*/  @!P3 FMUL R17, R17, 16777216 ;  /* 0x4b8000001111b820 */ /* 0x000fe20000400000 */
[----:B------:R-:W1:Y:S01]  /*06d0*/  MUFU.RCP R14, R14 ;  /* 0x0000000e000e7308 */ /* 0x000e620000001000 */
[----:B------:R-:W-:Y:S01]  /*06e0*/  FMUL R4, R4, R11 ;  /* 0x0000000b04047220 */ /* 0x000fe20000400000 */
[----:B0-----:R-:W-:-:S06]  /*06f0*/  FMUL R24, R24, R5 ;  /* 0x0000000518187220 */ /* 0x001fcc0000400000 */
[----:B------:R-:W0:Y:S01]  /*0700*/  MUFU.RCP R15, R15 ;  /* 0x0000000f000f7308 */ /* 0x000e220000001000 */
[----:B------:R-:W-:Y:S01]  /*0710*/  FMUL R3, R4, R3 ;  /* 0x0000000304037220 */ /* 0x000fe20000400000 */
[----:B------:R-:W-:-:S06]  /*0720*/  FSEL R4, R18, 1, P5 ;  /* 0x3f80000012047808 */ /* 0x000fcc0002800000 */
[----:B------:R-:W2:Y:S01]  /*0730*/  MUFU.RCP R16, R16 ;  /* 0x0000001000107308 */ /* 0x000ea20000001000 */
[----:B------:R-:W-:-:S07]  /*0740*/  FSEL R5, R18, 1, P0 ;  /* 0x3f80000012057808 */ /* 0x000fce0000000000 */
[----:B------:R-:W3:Y:S01]  /*0750*/  MUFU.RCP R17, R17 ;  /* 0x0000001100117308 */ /* 0x000ee20000001000 */
[----:B------:R-:W-:Y:S01]  /*0760*/  FSEL R18, R18, 1, P2 ;  /* 0x3f80000012127808 */ /* 0x000fe20001000000 */
[----:B------:R-:W-:Y:S01]  /*0770*/  @!P4 FMUL R21, R21, 16777216 ;  /* 0x4b8000001515c820 */ /* 0x000fe20000400000 */
[----:B------:R-:W-:Y:S01]  /*0780*/  @!P6 FMUL R4, R4, 16777216 ;  /* 0x4b8000000404e820 */ /* 0x000fe20000400000 */
[----:B------:R-:W-:Y:S02]  /*0790*/  @!P1 FMUL R5, R5, 16777216 ;  /* 0x4b80000005059820 */ /* 0x000fe40000400000 */
[----:B------:R-:W-:Y:S01]  /*07a0*/  @!P3 FMUL R18, R18, 16777216 ;  /* 0x4b8000001212b820 */ /* 0x000fe20000400000 */
[----:B------:R-:W-:Y:S01]  /*07b0*/  FMUL R23, R24, R23 ;  /* 0x0000001718177220 */ /* 0x000fe20000400000 */
[----:B------:R-:W-:Y:S01]  /*07c0*/  FADD R22, -R22, R25 ;  /* 0x0000001916167221 */ /* 0x000fe20000000100 */
[----:B------:R-:W-:Y:S01]  /*07d0*/  FADD R9, -R9, R12 ;  /* 0x0000000c09097221 */ /* 0x000fe20000000100 */
[----:B------:R-:W-:Y:S01]  /*07e0*/  FADD R8, -R8, R27 ;  /* 0x0000001b08087221 */ /* 0x000fe20000000100 */
[----:B------:R-:W-:Y:S01]  /*07f0*/  FMUL R19, R20, R19 ;  /* 0x0000001314137220 */ /* 0x000fe20000400000 */
[----:B------:R-:W-:Y:S01]  /*0800*/  FMUL R13, R6, R13 ;  /* 0x0000000d060d7220 */ /* 0x000fe20000400000 */
[----:B-1----:R-:W-:Y:S01]  /*0810*/  FMUL R21, R14, R21 ;  /* 0x000000150e157220 */ /* 0x002fe20000400000 */
[----:B0-----:R-:W-:Y:S01]  /*0820*/  FMUL R4, R15, R4 ;  /* 0x000000040f047220 */ /* 0x001fe20000400000 */
[----:B--2---:R-:W-:Y:S01]  /*0830*/  FMUL R5, R16, R5 ;  /* 0x0000000510057220 */ /* 0x004fe20000400000 */
[----:B---3--:R-:W-:Y:S01]  /*0840*/  FMUL R17, R17, R18 ;  /* 0x0000001211117220 */ /* 0x008fe20000400000 */
[----:B------:R-:W-:Y:S01]  /*0850*/  FMUL R0, R19, R0 ;  /* 0x0000000013007220 */ /* 0x000fe20000400000 */
[----:B------:R-:W-:Y:S01]  /*0860*/  FMUL R22, R13, R22 ;  /* 0x000000160d167220 */ /* 0x000fe20000400000 */
[----:B------:R-:W-:Y:S01]  /*0870*/  FMUL R8, R21, R8 ;  /* 0x0000000815087220 */ /* 0x000fe20000400000 */
[----:B------:R-:W-:Y:S01]  /*0880*/  FMUL R9, R4, R9 ;  /* 0x0000000904097220 */ /* 0x000fe20000400000 */
[----:B------:R-:W-:Y:S01]  /*0890*/  FMUL R10, R5, R10 ;  /* 0x0000000a050a7220 */ /* 0x000fe20000400000 */
[----:B------:R-:W-:Y:S01]  /*08a0*/  FMUL R2, R17, R2 ;  /* 0x0000000211027220 */ /* 0x000fe20000400000 */
[----:B------:R-:W-:-:S02]  /*08b0*/  FSETP.GEU.AND P6, PT, R23, RZ, PT ;  /* 0x000000ff1700720b */ /* 0x000fc40003fce000 */
[----:B------:R-:W-:Y:S02]  /*08c0*/  FSETP.GEU.AND P0, PT, R22, RZ, PT ;  /* 0x000000ff1600720b */ /* 0x000fe40003f0e000 */
[----:B------:R-:W-:Y:S02]  /*08d0*/  SEL R7, R23, RZ, P6 ;  /* 0x000000ff17077207 */ /* 0x000fe40003000000 */
[----:B------:R-:W-:Y:S02]  /*08e0*/  FSETP.GEU.AND P1, PT, R0, RZ, PT ;  /* 0x000000ff0000720b */ /* 0x000fe40003f2e000 */
[----:B------:R-:W-:Y:S02]  /*08f0*/  FSETP.GEU.AND P2, PT, R3, RZ, PT ;  /* 0x000000ff0300720b */ /* 0x000fe40003f4e000 */
[----:B------:R-:W-:Y:S02]  /*0900*/  FSETP.GEU.AND P3, PT, R10, RZ, PT ;  /* 0x000000ff0a00720b */ /* 0x000fe40003f6e000 */
[----:B------:R-:W-:-:S02]  /*0910*/  FSETP.GEU.AND P4, PT, R9, RZ, PT ;  /* 0x000000ff0900720b */ /* 0x000fc40003f8e000 */
[----:B------:R-:W-:Y:S02]  /*0920*/  FSETP.GEU.AND P5, PT, R8, RZ, PT ;  /* 0x000000ff0800720b */ /* 0x000fe40003fae000 */
[----:B------:R-:W-:Y:S02]  /*0930*/  FSETP.GEU.AND P6, PT, R2, RZ, PT ;  /* 0x000000ff0200720b */ /* 0x000fe40003fce000 */
[----:B------:R-:W-:Y:S02]  /*0940*/  SEL R6, R22, RZ, P0 ;  /* 0x000000ff16067207 */ /* 0x000fe40000000000 */
[----:B------:R-:W-:Y:S02]  /*0950*/  SEL R5, R0, RZ, P1 ;  /* 0x000000ff00057207 */ /* 0x000fe40000800000 */
[----:B------:R-:W-:Y:S02]  /*0960*/  SEL R4, R3, RZ, P2 ;  /* 0x000000ff03047207 */ /* 0x000fe40001000000 */
[----:B------:R-:W-:-:S02]  /*0970*/  SEL R10, R10, RZ, P3 ;  /* 0x000000ff0a0a7207 */ /* 0x000fc40001800000 */
[----:B------:R-:W-:Y:S02]  /*0980*/  SEL R9, R9, RZ, P4 ;  /* 0x000000ff09097207 */ /* 0x000fe40002000000 */
[----:B------:R-:W-:Y:S02]  /*0990*/  SEL R8, R8, RZ, P5 ;  /* 0x000000ff08087207 */ /* 0x000fe40002800000 */
[----:B------:R-:W-:Y:S01]  /*09a0*/  SEL R11, R2, RZ, P6 ;  /* 0x000000ff020b7207 */ /* 0x000fe20003000000 */
[----:B------:R-:W-:Y:S04]  /*09b0*/  STG.E.128 desc[UR4][R28.64], R4 ;  /* 0x000000041c007986 */ /* 0x000fe8000c101d04 */
[----:B------:R-:W-:Y:S01]  /*09c0*/  STG.E.128 desc[UR4][R28.64+0x800], R8 ;  /* 0x000800081c007986 */ /* 0x000fe2000c101d04 */
[----:B------:R-:W-:Y:S05]  /*09d0*/  EXIT ;  /* 0x000000000000794d */ /* 0x000fea0003800000 */
.L_x_0:
[----:B------:R-:W-:-:S00]  /*09e0*/  BRA `(.L_x_0) ;  /* 0xfffffffc00fc7947 */ /* 0x000fc0000383ffff */
[----:B------:R-:W-:-:S00]  /*09f0*/  NOP ;  /* 0x0000000000007918 */ /* 0x000fc00000000000 */
        /* <DEDUP_REMOVED lines=8> */
.L_x_1:


//--------------------- .nv.global.init           --------------------------
	.section	.nv.global.init,"aw",@progbits
.nv.global.init:
	.type		_$_str,@object
	.size		_$_str,(_$_str_$_2 - _$_str)
_$_str:
        /*0000*/ 	.byte	0x5f, 0x5f, 0x43, 0x55, 0x44, 0x41, 0x5f, 0x46, 0x54, 0x5a, 0x00
	.type		_$_str_$_2,@object
	.size		_$_str_$_2,(.L_1 - _$_str_$_2)
_$_str_$_2:
        /*000b*/ 	.byte	0x5f, 0x5f, 0x43, 0x55, 0x44, 0x41, 0x5f, 0x50, 0x52, 0x45, 0x43, 0x5f, 0x53, 0x51, 0x52, 0x54
        /*001b*/ 	.byte	0x00
.L_1:


//--------------------- .nv.constant0.triton_poi_fused__native_batch_norm_legit_no_training_add_relu_13 --------------------------
	.section	.nv.constant0.triton_poi_fused__native_batch_norm_legit_no_training_add_relu_13,"a",@progbits
	.sectionflags	@""
	.align	4
.nv.constant0.triton_poi_fused__native_batch_norm_legit_no_training_add_relu_13:
	.zero		564
